//
// Generated by NVIDIA NVVM Compiler
//
// Compiler Build ID: CL-36424714
// Cuda compilation tools, release 13.0, V13.0.88
// Based on NVVM 20.0.0
//

.version 9.0
.target sm_100
.address_size 64

	// .globl	_Z9helloCUDAv
.extern .func  (.param .b32 func_retval0) vprintf
(
	.param .b64 vprintf_param_0,
	.param .b64 vprintf_param_1
)
;
.global .align 1 .b8 $str[24] = {72, 101, 108, 108, 111, 44, 32, 67, 85, 68, 65, 33, 32, 102, 114, 111, 109, 32, 104, 101, 114, 101, 10};

.visible .entry _Z9helloCUDAv()
{
	.reg .b32 	%r<3>;
	.reg .b64 	%rd<3>;

	mov.u64 	%rd1, $str;
	cvta.global.u64 	%rd2, %rd1;
	{ // callseq 0, 0
	.param .b64 param0;
	st.param.b64 	[param0], %rd2;
	.param .b64 param1;
	st.param.b64 	[param1], 0;
	.param .b32 retval0;
	call.uni (retval0), 
	vprintf, 
	(
	param0, 
	param1
	);
	ld.param.b32 	%r1, [retval0];
	} // callseq 0
	ret;

}
	// .globl	_Z14device_mat_dotPfS_S_iii
.visible .entry _Z14device_mat_dotPfS_S_iii(
	.param .u64 .ptr .align 1 _Z14device_mat_dotPfS_S_iii_param_0,
	.param .u64 .ptr .align 1 _Z14device_mat_dotPfS_S_iii_param_1,
	.param .u64 .ptr .align 1 _Z14device_mat_dotPfS_S_iii_param_2,
	.param .u32 _Z14device_mat_dotPfS_S_iii_param_3,
	.param .u32 _Z14device_mat_dotPfS_S_iii_param_4,
	.param .u32 _Z14device_mat_dotPfS_S_iii_param_5
)
{
	.reg .pred 	%p<13>;
	.reg .b32 	%r<41>;
	.reg .b32 	%f<68>;
	.reg .b64 	%rd<53>;

	ld.param.u64 	%rd6, [_Z14device_mat_dotPfS_S_iii_param_0];
	ld.param.u64 	%rd7, [_Z14device_mat_dotPfS_S_iii_param_1];
	ld.param.u64 	%rd8, [_Z14device_mat_dotPfS_S_iii_param_2];
	ld.param.u32 	%r20, [_Z14device_mat_dotPfS_S_iii_param_3];
	ld.param.u32 	%r18, [_Z14device_mat_dotPfS_S_iii_param_4];
	ld.param.u32 	%r19, [_Z14device_mat_dotPfS_S_iii_param_5];
	cvta.to.global.u64 	%rd1, %rd8;
	cvta.to.global.u64 	%rd2, %rd7;
	mov.u32 	%r21, %ctaid.y;
	mov.u32 	%r22, %ntid.y;
	mov.u32 	%r23, %tid.y;
	mad.lo.s32 	%r1, %r21, %r22, %r23;
	mov.u32 	%r24, %ctaid.x;
	mov.u32 	%r25, %ntid.x;
	mov.u32 	%r26, %tid.x;
	mad.lo.s32 	%r2, %r24, %r25, %r26;
	setp.ge.s32 	%p1, %r1, %r20;
	setp.ge.s32 	%p2, %r2, %r19;
	or.pred  	%p3, %p1, %p2;
	@%p3 bra 	$L__BB1_14;
	setp.lt.s32 	%p4, %r18, 1;
	mov.f32 	%f67, 0f3F8CCCCD;
	@%p4 bra 	$L__BB1_13;
	mul.lo.s32 	%r3, %r18, %r1;
	and.b32  	%r4, %r18, 7;
	setp.lt.u32 	%p5, %r18, 8;
	mov.f32 	%f67, 0f3F8CCCCD;
	mov.b32 	%r39, 0;
	@%p5 bra 	$L__BB1_5;
	and.b32  	%r39, %r18, 2147483640;
	neg.s32 	%r37, %r39;
	shl.b32 	%r7, %r19, 3;
	mul.wide.u32 	%rd9, %r3, 4;
	add.s64 	%rd10, %rd9, %rd2;
	add.s64 	%rd52, %rd10, 16;
	mov.f32 	%f67, 0f3F8CCCCD;
	mul.wide.s32 	%rd13, %r19, 4;
	mov.u32 	%r36, %r2;
$L__BB1_4:
	.pragma "nounroll";
	ld.global.f32 	%f17, [%rd52+-16];
	mul.wide.s32 	%rd11, %r36, 4;
	add.s64 	%rd12, %rd1, %rd11;
	ld.global.f32 	%f18, [%rd12];
	fma.rn.f32 	%f19, %f17, %f18, %f67;
	ld.global.f32 	%f20, [%rd52+-12];
	add.s64 	%rd14, %rd12, %rd13;
	ld.global.f32 	%f21, [%rd14];
	fma.rn.f32 	%f22, %f20, %f21, %f19;
	ld.global.f32 	%f23, [%rd52+-8];
	add.s64 	%rd15, %rd14, %rd13;
	ld.global.f32 	%f24, [%rd15];
	fma.rn.f32 	%f25, %f23, %f24, %f22;
	ld.global.f32 	%f26, [%rd52+-4];
	add.s64 	%rd16, %rd15, %rd13;
	ld.global.f32 	%f27, [%rd16];
	fma.rn.f32 	%f28, %f26, %f27, %f25;
	ld.global.f32 	%f29, [%rd52];
	add.s64 	%rd17, %rd16, %rd13;
	ld.global.f32 	%f30, [%rd17];
	fma.rn.f32 	%f31, %f29, %f30, %f28;
	ld.global.f32 	%f32, [%rd52+4];
	add.s64 	%rd18, %rd17, %rd13;
	ld.global.f32 	%f33, [%rd18];
	fma.rn.f32 	%f34, %f32, %f33, %f31;
	ld.global.f32 	%f35, [%rd52+8];
	add.s64 	%rd19, %rd18, %rd13;
	ld.global.f32 	%f36, [%rd19];
	fma.rn.f32 	%f37, %f35, %f36, %f34;
	ld.global.f32 	%f38, [%rd52+12];
	add.s64 	%rd20, %rd19, %rd13;
	ld.global.f32 	%f39, [%rd20];
	fma.rn.f32 	%f67, %f38, %f39, %f37;
	add.s32 	%r37, %r37, 8;
	add.s32 	%r36, %r36, %r7;
	add.s64 	%rd52, %rd52, 32;
	setp.ne.s32 	%p6, %r37, 0;
	@%p6 bra 	$L__BB1_4;
$L__BB1_5:
	setp.eq.s32 	%p7, %r4, 0;
	@%p7 bra 	$L__BB1_13;
	and.b32  	%r13, %r18, 3;
	setp.lt.u32 	%p8, %r4, 4;
	@%p8 bra 	$L__BB1_8;
	add.s32 	%r28, %r39, %r3;
	mul.wide.u32 	%rd21, %r28, 4;
	add.s64 	%rd22, %rd2, %rd21;
	ld.global.f32 	%f41, [%rd22];
	mad.lo.s32 	%r29, %r39, %r19, %r2;
	mul.wide.s32 	%rd23, %r29, 4;
	add.s64 	%rd24, %rd1, %rd23;
	ld.global.f32 	%f42, [%rd24];
	fma.rn.f32 	%f43, %f41, %f42, %f67;
	cvt.u64.u32 	%rd25, %r3;
	cvt.u64.u32 	%rd26, %r39;
	add.s64 	%rd27, %rd26, %rd25;
	shl.b64 	%rd28, %rd27, 2;
	add.s64 	%rd29, %rd2, %rd28;
	ld.global.f32 	%f44, [%rd29+4];
	mul.wide.s32 	%rd30, %r19, 4;
	add.s64 	%rd31, %rd24, %rd30;
	ld.global.f32 	%f45, [%rd31];
	fma.rn.f32 	%f46, %f44, %f45, %f43;
	ld.global.f32 	%f47, [%rd29+8];
	add.s64 	%rd32, %rd31, %rd30;
	ld.global.f32 	%f48, [%rd32];
	fma.rn.f32 	%f49, %f47, %f48, %f46;
	ld.global.f32 	%f50, [%rd29+12];
	add.s64 	%rd33, %rd32, %rd30;
	ld.global.f32 	%f51, [%rd33];
	fma.rn.f32 	%f67, %f50, %f51, %f49;
	add.s32 	%r39, %r39, 4;
$L__BB1_8:
	setp.eq.s32 	%p9, %r13, 0;
	@%p9 bra 	$L__BB1_13;
	setp.eq.s32 	%p10, %r13, 1;
	@%p10 bra 	$L__BB1_11;
	add.s32 	%r30, %r39, %r3;
	mul.wide.u32 	%rd34, %r30, 4;
	add.s64 	%rd35, %rd2, %rd34;
	ld.global.f32 	%f53, [%rd35];
	mad.lo.s32 	%r31, %r39, %r19, %r2;
	mul.wide.s32 	%rd36, %r31, 4;
	add.s64 	%rd37, %rd1, %rd36;
	ld.global.f32 	%f54, [%rd37];
	fma.rn.f32 	%f55, %f53, %f54, %f67;
	cvt.u64.u32 	%rd38, %r3;
	cvt.u64.u32 	%rd39, %r39;
	add.s64 	%rd40, %rd39, %rd38;
	shl.b64 	%rd41, %rd40, 2;
	add.s64 	%rd42, %rd2, %rd41;
	ld.global.f32 	%f56, [%rd42+4];
	mul.wide.s32 	%rd43, %r19, 4;
	add.s64 	%rd44, %rd37, %rd43;
	ld.global.f32 	%f57, [%rd44];
	fma.rn.f32 	%f67, %f56, %f57, %f55;
	add.s32 	%r39, %r39, 2;
$L__BB1_11:
	and.b32  	%r32, %r18, 1;
	setp.eq.b32 	%p11, %r32, 1;
	not.pred 	%p12, %p11;
	@%p12 bra 	$L__BB1_13;
	add.s32 	%r33, %r39, %r3;
	mul.wide.u32 	%rd45, %r33, 4;
	add.s64 	%rd46, %rd2, %rd45;
	ld.global.f32 	%f58, [%rd46];
	mad.lo.s32 	%r34, %r39, %r19, %r2;
	mul.wide.s32 	%rd47, %r34, 4;
	add.s64 	%rd48, %rd1, %rd47;
	ld.global.f32 	%f59, [%rd48];
	fma.rn.f32 	%f67, %f58, %f59, %f67;
$L__BB1_13:
	mad.lo.s32 	%r35, %r19, %r1, %r2;
	cvta.to.global.u64 	%rd49, %rd6;
	mul.wide.s32 	%rd50, %r35, 4;
	add.s64 	%rd51, %rd49, %rd50;
	st.global.f32 	[%rd51], %f67;
$L__BB1_14:
	ret;

}


// ===== COMPILED SASS (sm_100) =====

	.target	sm_100

	.elftype	@"ET_EXEC"


//--------------------- .note.nv.tkinfo           --------------------------
	.section	.note.nv.tkinfo,"",@"SHT_NOTE"
	.sectionflags	@"SHF_NOTE_NV_TKINFO"
	.tkinfo
        /*0018*/ 	.word	0x00000002
        /*0030*/ 	.string	""
        /*0030*/ 	.string	"ptxas"
        /*0030*/ 	.string	"Cuda compilation tools, release 13.0, V13.0.88"
        /*0030*/ 	.string	"Build cuda_13.0.r13.0/compiler.36424714_0"
        /*0030*/ 	.string	"-arch sm_100 -m 64 "



//--------------------- .note.nv.cuinfo           --------------------------
	.section	.note.nv.cuinfo,"",@"SHT_NOTE"
	.sectionflags	@"SHF_NOTE_NV_CUINFO"
        /*0018*/ 	.short	0x0002
        /*001a*/ 	.short	0x0064
        /*001c*/ 	.short	0x0082
	.zero		2


//--------------------- .nv.info                  --------------------------
	.section	.nv.info,"",@"SHT_CUDA_INFO"
	.align	4


	//----- nvinfo : EIATTR_REGCOUNT
	.align		4
        /*0000*/ 	.byte	0x04, 0x2f
        /*0002*/ 	.short	(.L_2 - .L_1)
	.align		4
.L_1:
        /*0004*/ 	.word	index@(_Z9helloCUDAv)
        /*0008*/ 	.word	0x00000018


	//----- nvinfo : EIATTR_FRAME_SIZE
	.align		4
.L_2:
        /*000c*/ 	.byte	0x04, 0x11
        /*000e*/ 	.short	(.L_4 - .L_3)
	.align		4
.L_3:
        /*0010*/ 	.word	index@(_Z9helloCUDAv)
        /*0014*/ 	.word	0x00000000


	//----- nvinfo : EIATTR_REGCOUNT
	.align		4
.L_4:
        /*0018*/ 	.byte	0x04, 0x2f
        /*001a*/ 	.short	(.L_6 - .L_5)
	.align		4
.L_5:
        /*001c*/ 	.word	index@(_Z14device_mat_dotPfS_S_iii)
        /*0020*/ 	.word	0x00000020


	//----- nvinfo : EIATTR_FRAME_SIZE
	.align		4
.L_6:
        /*0024*/ 	.byte	0x04, 0x11
        /*0026*/ 	.short	(.L_8 - .L_7)
	.align		4
.L_7:
        /*0028*/ 	.word	index@(_Z14device_mat_dotPfS_S_iii)
        /*002c*/ 	.word	0x00000000


	//----- nvinfo : EIATTR_MIN_STACK_SIZE
	.align		4
.L_8:
        /*0030*/ 	.byte	0x04, 0x12
        /*0032*/ 	.short	(.L_10 - .L_9)
	.align		4
.L_9:
        /*0034*/ 	.word	index@(_Z14device_mat_dotPfS_S_iii)
        /*0038*/ 	.word	0x00000000


	//----- nvinfo : EIATTR_MIN_STACK_SIZE
	.align		4
.L_10:
        /*003c*/ 	.byte	0x04, 0x12
        /*003e*/ 	.short	(.L_12 - .L_11)
	.align		4
.L_11:
        /*0040*/ 	.word	index@(_Z9helloCUDAv)
        /*0044*/ 	.word	0x00000000
.L_12:


//--------------------- .nv.compat                --------------------------
	.section	.nv.compat,"",@"SHT_CUDA_COMPAT_INFO"
	.align	4
        /*0000*/ 	.byte	0x02, 0x09, 0x00, 0x00, 0x02, 0x02, 0x01, 0x00, 0x02, 0x05, 0x05, 0x00, 0x03, 0x07, 0x01, 0x01
        /*0010*/ 	.byte	0x02, 0x03, 0x00, 0x00, 0x02, 0x06, 0x01, 0x00, 0x04, 0x0b, 0x08, 0x00, 0x09, 0x00, 0x00, 0x00
        /*0020*/ 	.byte	0x00, 0x00, 0x00, 0x00


//--------------------- .nv.info._Z14device_mat_dotPfS_S_iii --------------------------
	.section	.nv.info._Z14device_mat_dotPfS_S_iii,"",@"SHT_CUDA_INFO"
	.sectionflags	@""
	.align	4


	//----- nvinfo : EIATTR_CUDA_API_VERSION
	.align		4
        /*0000*/ 	.byte	0x04, 0x37
        /*0002*/ 	.short	(.L_14 - .L_13)
.L_13:
        /*0004*/ 	.word	0x00000082


	//----- nvinfo : EIATTR_KPARAM_INFO
	.align		4
.L_14:
        /*0008*/ 	.byte	0x04, 0x17
        /*000a*/ 	.short	(.L_16 - .L_15)
.L_15:
        /*000c*/ 	.word	0x00000000
        /*0010*/ 	.short	0x0005
        /*0012*/ 	.short	0x0020
        /*0014*/ 	.byte	0x00, 0xf0, 0x11, 0x00


	//----- nvinfo : EIATTR_KPARAM_INFO
	.align		4
.L_16:
        /*0018*/ 	.byte	0x04, 0x17
        /*001a*/ 	.short	(.L_18 - .L_17)
.L_17:
        /*001c*/ 	.word	0x00000000
        /*0020*/ 	.short	0x0004
        /*0022*/ 	.short	0x001c
        /*0024*/ 	.byte	0x00, 0xf0, 0x11, 0x00


	//----- nvinfo : EIATTR_KPARAM_INFO
	.align		4
.L_18:
        /*0028*/ 	.byte	0x04, 0x17
        /*002a*/ 	.short	(.L_20 - .L_19)
.L_19:
        /*002c*/ 	.word	0x00000000
        /*0030*/ 	.short	0x0003
        /*0032*/ 	.short	0x0018
        /*0034*/ 	.byte	0x00, 0xf0, 0x11, 0x00


	//----- nvinfo : EIATTR_KPARAM_INFO
	.align		4
.L_20:
        /*0038*/ 	.byte	0x04, 0x17
        /*003a*/ 	.short	(.L_22 - .L_21)
.L_21:
        /*003c*/ 	.word	0x00000000
        /*0040*/ 	.short	0x0002
        /*0042*/ 	.short	0x0010
        /*0044*/ 	.byte	0x00, 0xf5, 0x21, 0x00


	//----- nvinfo : EIATTR_KPARAM_INFO
	.align		4
.L_22:
        /*0048*/ 	.byte	0x04, 0x17
        /*004a*/ 	.short	(.L_24 - .L_23)
.L_23:
        /*004c*/ 	.word	0x00000000
        /*0050*/ 	.short	0x0001
        /*0052*/ 	.short	0x0008
        /*0054*/ 	.byte	0x00, 0xf5, 0x21, 0x00


	//----- nvinfo : EIATTR_KPARAM_INFO
	.align		4
.L_24:
        /*0058*/ 	.byte	0x04, 0x17
        /*005a*/ 	.short	(.L_26 - .L_25)
.L_25:
        /*005c*/ 	.word	0x00000000
        /*0060*/ 	.short	0x0000
        /*0062*/ 	.short	0x0000
        /*0064*/ 	.byte	0x00, 0xf5, 0x21, 0x00


	//----- nvinfo : EIATTR_SPARSE_MMA_MASK
	.align		4
.L_26:
        /*0068*/ 	.byte	0x03, 0x50
        /*006a*/ 	.short	0x0000


	//----- nvinfo : EIATTR_MAXREG_COUNT
	.align		4
        /*006c*/ 	.byte	0x03, 0x1b
        /*006e*/ 	.short	0x00ff


	//----- nvinfo : EIATTR_MERCURY_ISA_VERSION
	.align		4
        /*0070*/ 	.byte	0x03, 0x5f
        /*0072*/ 	.short	0x0101


	//----- nvinfo : EIATTR_VRC_CTA_INIT_COUNT
	.align		4
        /*0074*/ 	.byte	0x02, 0x4a
	.zero		1
	.zero		1


	//----- nvinfo : EIATTR_EXIT_INSTR_OFFSETS
	.align		4
        /*0078*/ 	.byte	0x04, 0x1c
        /*007a*/ 	.short	(.L_28 - .L_27)


	//   ....[0]....
.L_27:
        /*007c*/ 	.word	0x000000d0


	//   ....[1]....
        /*0080*/ 	.word	0x000008f0


	//----- nvinfo : EIATTR_CBANK_PARAM_SIZE
	.align		4
.L_28:
        /*0084*/ 	.byte	0x03, 0x19
        /*0086*/ 	.short	0x0024


	//----- nvinfo : EIATTR_PARAM_CBANK
	.align		4
        /*0088*/ 	.byte	0x04, 0x0a
        /*008a*/ 	.short	(.L_30 - .L_29)
	.align		4
.L_29:
        /*008c*/ 	.word	index@(.nv.constant0._Z14device_mat_dotPfS_S_iii)
        /*0090*/ 	.short	0x0380
        /*0092*/ 	.short	0x0024


	//----- nvinfo : EIATTR_SW_WAR
	.align		4
.L_30:
        /*0094*/ 	.byte	0x04, 0x36
        /*0096*/ 	.short	(.L_32 - .L_31)
.L_31:
        /*0098*/ 	.word	0x00000008
.L_32:


//--------------------- .nv.info._Z9helloCUDAv    --------------------------
	.section	.nv.info._Z9helloCUDAv,"",@"SHT_CUDA_INFO"
	.sectionflags	@""
	.align	4


	//----- nvinfo : EIATTR_CUDA_API_VERSION
	.align		4
        /*0000*/ 	.byte	0x04, 0x37
        /*0002*/ 	.short	(.L_34 - .L_33)
.L_33:
        /*0004*/ 	.word	0x00000082


	//----- nvinfo : EIATTR_SPARSE_MMA_MASK
	.align		4
.L_34:
        /*0008*/ 	.byte	0x03, 0x50
        /*000a*/ 	.short	0x0000


	//----- nvinfo : EIATTR_MAXREG_COUNT
	.align		4
        /*000c*/ 	.byte	0x03, 0x1b
        /*000e*/ 	.short	0x00ff


	//----- nvinfo : EIATTR_EXTERNS
	.align		4
        /*0010*/ 	.byte	0x04, 0x0f
        /*0012*/ 	.short	(.L_36 - .L_35)


	//   ....[0]....
	.align		4
.L_35:
        /*0014*/ 	.word	index@(vprintf)


	//----- nvinfo : EIATTR_MERCURY_ISA_VERSION
	.align		4
.L_36:
        /*0018*/ 	.byte	0x03, 0x5f
        /*001a*/ 	.short	0x0101


	//----- nvinfo : EIATTR_VRC_CTA_INIT_COUNT
	.align		4
        /*001c*/ 	.byte	0x02, 0x4a
	.zero		1
	.zero		1


	//----- nvinfo : EIATTR_SYSCALL_OFFSETS
	.align		4
        /*0020*/ 	.byte	0x04, 0x46
        /*0022*/ 	.short	(.L_38 - .L_37)


	//   ....[0]....
.L_37:
        /*0024*/ 	.word	0x00000080


	//----- nvinfo : EIATTR_EXIT_INSTR_OFFSETS
	.align		4
.L_38:
        /*0028*/ 	.byte	0x04, 0x1c
        /*002a*/ 	.short	(.L_40 - .L_39)


	//   ....[0]....
.L_39:
        /*002c*/ 	.word	0x00000090


	//----- nvinfo : EIATTR_SW_WAR
	.align		4
.L_40:
        /*0030*/ 	.byte	0x04, 0x36
        /*0032*/ 	.short	(.L_42 - .L_41)
.L_41:
        /*0034*/ 	.word	0x00000008
.L_42:


//--------------------- .nv.callgraph             --------------------------
	.section	.nv.callgraph,"",@"SHT_CUDA_CALLGRAPH"
	.align	4
	.sectionentsize	8
	.align		4
        /*0000*/ 	.word	0x00000000
	.align		4
        /*0004*/ 	.word	0xffffffff
	.align		4
        /*0008*/ 	.word	index@(_Z9helloCUDAv)
	.align		4
        /*000c*/ 	.word	index@(vprintf)
	.align		4
        /*0010*/ 	.word	0x00000000
	.align		4
        /*0014*/ 	.word	0xfffffffe
	.align		4
        /*0018*/ 	.word	0x00000000
	.align		4
        /*001c*/ 	.word	0xfffffffd
	.align		4
        /*0020*/ 	.word	0x00000000
	.align		4
        /*0024*/ 	.word	0xfffffffc


//--------------------- .nv.constant4             --------------------------
	.section	.nv.constant4,"a",@progbits
	.align	8
	.align		8
.nv.constant4:
        /*0000*/ 	.dword	$str
	.align		8
        /*0008*/ 	.dword	vprintf


//--------------------- .text._Z14device_mat_dotPfS_S_iii --------------------------
	.section	.text._Z14device_mat_dotPfS_S_iii,"ax",@progbits
	.align	128
        .global         _Z14device_mat_dotPfS_S_iii
        .type           _Z14device_mat_dotPfS_S_iii,@function
        .size           _Z14device_mat_dotPfS_S_iii,(.L_x_7 - _Z14device_mat_dotPfS_S_iii)
        .other          _Z14device_mat_dotPfS_S_iii,@"STO_CUDA_ENTRY STV_DEFAULT"
_Z14device_mat_dotPfS_S_iii:
.text._Z14device_mat_dotPfS_S_iii:
[----:B------:R-:W-:Y:S01]  /*0000*/  LDC R1, c[0x0][0x37c] ;  /* 0x0000df00ff017b82 */ /* 0x000fe20000000800 */
[----:B------:R-:W0:Y:S07]  /*0010*/  S2R R5, SR_TID.X ;  /* 0x0000000000057919 */ /* 0x000e2e0000002100 */
[----:B------:R-:W1:Y:S01]  /*0020*/  LDC R16, c[0x0][0x364] ;  /* 0x0000d900ff107b82 */ /* 0x000e620000000800 */
[----:B------:R-:W2:Y:S01]  /*0030*/  LDCU UR6, c[0x0][0x398] ;  /* 0x00007300ff0677ac */ /* 0x000ea20008000800 */
[----:B------:R-:W1:Y:S06]  /*0040*/  S2R R3, SR_TID.Y ;  /* 0x0000000000037919 */ /* 0x000e6c0000002200 */
[----:B------:R-:W0:Y:S08]  /*0050*/  S2UR UR5, SR_CTAID.X ;  /* 0x00000000000579c3 */ /* 0x000e300000002500 */
[----:B------:R-:W0:Y:S08]  /*0060*/  LDC R0, c[0x0][0x360] ;  /* 0x0000d800ff007b82 */ /* 0x000e300000000800 */
[----:B------:R-:W1:Y:S08]  /*0070*/  S2UR UR4, SR_CTAID.Y ;  /* 0x00000000000479c3 */ /* 0x000e700000002600 */
[----:B------:R-:W3:Y:S01]  /*0080*/  LDC R17, c[0x0][0x3a0] ;  /* 0x0000e800ff117b82 */ /* 0x000ee20000000800 */
[----:B0-----:R-:W-:-:S02]  /*0090*/  IMAD R0, R0, UR5, R5 ;  /* 0x0000000500007c24 */ /* 0x001fc4000f8e0205 */
[----:B-1----:R-:W-:-:S03]  /*00a0*/  IMAD R16, R16, UR4, R3 ;  /* 0x0000000410107c24 */ /* 0x002fc6000f8e0203 */
[----:B---3--:R-:W-:-:S04]  /*00b0*/  ISETP.GE.AND P0, PT, R0, R17, PT ;  /* 0x000000110000720c */ /* 0x008fc80003f06270 */
[----:B--2---:R-:W-:-:S13]  /*00c0*/  ISETP.GE.OR P0, PT, R16, UR6, P0 ;  /* 0x0000000610007c0c */ /* 0x004fda0008706670 */
[----:B------:R-:W-:Y:S05]  /*00d0*/  @P0 EXIT ;  /* 0x000000000000094d */ /* 0x000fea0003800000 */
[----:B------:R-:W0:Y:S01]  /*00e0*/  LDC R19, c[0x0][0x39c] ;  /* 0x0000e700ff137b82 */ /* 0x000e220000000800 */
[----:B------:R-:W1:Y:S01]  /*00f0*/  LDCU.64 UR4, c[0x0][0x358] ;  /* 0x00006b00ff0477ac */ /* 0x000e620008000a00 */
[----:B------:R-:W-:Y:S01]  /*0100*/  HFMA2 R24, -RZ, RZ, 1.88671875, -19.203125 ;  /* 0x3f8ccccdff187431 */ /* 0x000fe200000001ff */
[----:B0-----:R-:W-:-:S13]  /*0110*/  ISETP.GE.AND P0, PT, R19, 0x1, PT ;  /* 0x000000011300780c */ /* 0x001fda0003f06270 */
[----:B-1----:R-:W-:Y:S05]  /*0120*/  @!P0 BRA `(.L_x_0) ;  /* 0x0000000400e08947 */ /* 0x002fea0003800000 */
[C---:B------:R-:W-:Y:S01]  /*0130*/  ISETP.GE.U32.AND P1, PT, R19.reuse, 0x8, PT ;  /* 0x000000081300780c */ /* 0x040fe20003f26070 */
[----:B------:R-:W-:Y:S01]  /*0140*/  IMAD R20, R16, R19, RZ ;  /* 0x0000001310147224 */ /* 0x000fe200078e02ff */
[----:B------:R-:W-:Y:S02]  /*0150*/  LOP3.LUT R27, R19, 0x7, RZ, 0xc0, !PT ;  /* 0x00000007131b7812 */ /* 0x000fe400078ec0ff */
[----:B------:R-:W-:Y:S02]  /*0160*/  MOV R24, 0x3f8ccccd ;  /* 0x3f8ccccd00187802 */ /* 0x000fe40000000f00 */
[----:B------:R-:W-:Y:S02]  /*0170*/  ISETP.NE.AND P0, PT, R27, RZ, PT ;  /* 0x000000ff1b00720c */ /* 0x000fe40003f05270 */
[----:B------:R-:W-:-:S05]  /*0180*/  MOV R21, RZ ;  /* 0x000000ff00157202 */ /* 0x000fca0000000f00 */
[----:B------:R-:W-:Y:S06]  /*0190*/  @!P1 BRA `(.L_x_1) ;  /* 0x0000000000c49947 */ /* 0x000fec0003800000 */
[----:B------:R-:W0:Y:S01]  /*01a0*/  LDC.64 R2, c[0x0][0x388] ;  /* 0x0000e200ff027b82 */ /* 0x000e220000000a00 */
[----:B------:R-:W-:Y:S02]  /*01b0*/  LOP3.LUT R21, R19, 0x7ffffff8, RZ, 0xc0, !PT ;  /* 0x7ffffff813157812 */ /* 0x000fe400078ec0ff */
[----:B------:R-:W-:Y:S02]  /*01c0*/  MOV R24, 0x3f8ccccd ;  /* 0x3f8ccccd00187802 */ /* 0x000fe40000000f00 */
[----:B------:R-:W-:Y:S02]  /*01d0*/  MOV R18, R0 ;  /* 0x0000000000127202 */ /* 0x000fe40000000f00 */
[----:B------:R-:W-:Y:S01]  /*01e0*/  IADD3 R22, PT, PT, -R21, RZ, RZ ;  /* 0x000000ff15167210 */ /* 0x000fe20007ffe1ff */
[----:B0-----:R-:W-:-:S03]  /*01f0*/  IMAD.WIDE.U32 R2, R20, 0x4, R2 ;  /* 0x0000000414027825 */ /* 0x001fc600078e0002 */
[----:B------:R-:W-:-:S04]  /*0200*/  IADD3 R4, P1, PT, R2, 0x10, RZ ;  /* 0x0000001002047810 */ /* 0x000fc80007f3e0ff */
[----:B------:R-:W-:-:S09]  /*0210*/  IADD3.X R5, PT, PT, RZ, R3, RZ, P1, !PT ;  /* 0x00000003ff057210 */ /* 0x000fd20000ffe4ff */
.L_x_2:
[----:B------:R-:W0:Y:S01]  /*0220*/  LDC.64 R14, c[0x0][0x390] ;  /* 0x0000e400ff0e7b82 */ /* 0x000e220000000a00 */
[----:B------:R-:W-:Y:S02]  /*0230*/  MOV R2, R4 ;  /* 0x0000000400027202 */ /* 0x000fe40000000f00 */
[----:B------:R-:W-:-:S05]  /*0240*/  MOV R3, R5 ;  /* 0x0000000500037202 */ /* 0x000fca0000000f00 */
[----:B------:R-:W2:Y:S04]  /*0250*/  LDG.E R25, desc[UR4][R2.64+-0x10] ;  /* 0xfffff00402197981 */ /* 0x000ea8000c1e1900 */
[----:B------:R-:W3:Y:S04]  /*0260*/  LDG.E R23, desc[UR4][R2.64+-0xc] ;  /* 0xfffff40402177981 */ /* 0x000ee8000c1e1900 */
[----:B------:R-:W4:Y:S04]  /*0270*/  LDG.E R29, desc[UR4][R2.64+-0x8] ;  /* 0xfffff804021d7981 */ /* 0x000f28000c1e1900 */
[----:B------:R-:W5:Y:S01]  /*0280*/  LDG.E R28, desc[UR4][R2.64+-0x4] ;  /* 0xfffffc04021c7981 */ /* 0x000f62000c1e1900 */
[----:B0-----:R-:W-:-:S05]  /*0290*/  IMAD.WIDE R14, R18, 0x4, R14 ;  /* 0x00000004120e7825 */ /* 0x001fca00078e020e */
[----:B------:R0:W2:Y:S01]  /*02a0*/  LDG.E R26, desc[UR4][R14.64] ;  /* 0x000000040e1a7981 */ /* 0x0000a2000c1e1900 */
[----:B------:R-:W-:-:S04]  /*02b0*/  IMAD.WIDE R12, R17, 0x4, R14 ;  /* 0x00000004110c7825 */ /* 0x000fc800078e020e */
[C---:B------:R-:W-:Y:S02]  /*02c0*/  IMAD.WIDE R4, R17.reuse, 0x4, R12 ;  /* 0x0000000411047825 */ /* 0x040fe400078e020c */
[----:B------:R-:W3:Y:S02]  /*02d0*/  LDG.E R12, desc[UR4][R12.64] ;  /* 0x000000040c0c7981 */ /* 0x000ee4000c1e1900 */
[C---:B------:R-:W-:Y:S02]  /*02e0*/  IMAD.WIDE R8, R17.reuse, 0x4, R4 ;  /* 0x0000000411087825 */ /* 0x040fe400078e0204 */
[----:B------:R-:W4:Y:S02]  /*02f0*/  LDG.E R4, desc[UR4][R4.64] ;  /* 0x0000000404047981 */ /* 0x000f24000c1e1900 */
[C---:B------:R-:W-:Y:S02]  /*0300*/  IMAD.WIDE R6, R17.reuse, 0x4, R8 ;  /* 0x0000000411067825 */ /* 0x040fe400078e0208 */
[----:B------:R-:W5:Y:S02]  /*0310*/  LDG.E R8, desc[UR4][R8.64] ;  /* 0x0000000408087981 */ /* 0x000f64000c1e1900 */
[----:B------:R-:W-:-:S02]  /*0320*/  IMAD.WIDE R10, R17, 0x4, R6 ;  /* 0x00000004110a7825 */ /* 0x000fc400078e0206 */
[----:B------:R-:W5:Y:S04]  /*0330*/  LDG.E R5, desc[UR4][R2.64] ;  /* 0x0000000402057981 */ /* 0x000f68000c1e1900 */
[----:B------:R-:W5:Y:S01]  /*0340*/  LDG.E R6, desc[UR4][R6.64] ;  /* 0x0000000406067981 */ /* 0x000f62000c1e1900 */
[----:B0-----:R-:W-:-:S03]  /*0350*/  IMAD.WIDE R14, R17, 0x4, R10 ;  /* 0x00000004110e7825 */ /* 0x001fc600078e020a */
[----:B------:R-:W5:Y:S04]  /*0360*/  LDG.E R10, desc[UR4][R10.64] ;  /* 0x000000040a0a7981 */ /* 0x000f68000c1e1900 */
[----:B------:R-:W5:Y:S04]  /*0370*/  LDG.E R13, desc[UR4][R14.64] ;  /* 0x000000040e0d7981 */ /* 0x000f68000c1e1900 */
[----:B------:R-:W5:Y:S04]  /*0380*/  LDG.E R7, desc[UR4][R2.64+0x4] ;  /* 0x0000040402077981 */ /* 0x000f68000c1e1900 */
[----:B------:R-:W5:Y:S01]  /*0390*/  LDG.E R9, desc[UR4][R2.64+0xc] ;  /* 0x00000c0402097981 */ /* 0x000f62000c1e1900 */
[----:B--2---:R-:W-:Y:S01]  /*03a0*/  FFMA R26, R25, R26, R24 ;  /* 0x0000001a191a7223 */ /* 0x004fe20000000018 */
[----:B------:R-:W-:-:S02]  /*03b0*/  IMAD.WIDE R24, R17, 0x4, R14 ;  /* 0x0000000411187825 */ /* 0x000fc400078e020e */
[----:B------:R-:W2:Y:S04]  /*03c0*/  LDG.E R14, desc[UR4][R2.64+0x8] ;  /* 0x00000804020e7981 */ /* 0x000ea8000c1e1900 */
[----:B------:R-:W2:Y:S01]  /*03d0*/  LDG.E R24, desc[UR4][R24.64] ;  /* 0x0000000418187981 */ /* 0x000ea2000c1e1900 */
[----:B---3--:R-:W-:Y:S01]  /*03e0*/  FFMA R12, R23, R12, R26 ;  /* 0x0000000c170c7223 */ /* 0x008fe2000000001a */
[----:B------:R-:W-:-:S03]  /*03f0*/  IADD3 R22, PT, PT, R22, 0x8, RZ ;  /* 0x0000000816167810 */ /* 0x000fc60007ffe0ff */
[----:B----4-:R-:W-:Y:S01]  /*0400*/  FFMA R29, R29, R4, R12 ;  /* 0x000000041d1d7223 */ /* 0x010fe2000000000c */
[----:B------:R-:W-:-:S03]  /*0410*/  ISETP.NE.AND P1, PT, R22, RZ, PT ;  /* 0x000000ff1600720c */ /* 0x000fc60003f25270 */
[----:B-----5:R-:W-:Y:S01]  /*0420*/  FFMA R8, R28, R8, R29 ;  /* 0x000000081c087223 */ /* 0x020fe2000000001d */
[----:B------:R-:W-:-:S03]  /*0430*/  IADD3 R4, P2, PT, R2, 0x20, RZ ;  /* 0x0000002002047810 */ /* 0x000fc60007f5e0ff */
[----:B------:R-:W-:Y:S01]  /*0440*/  FFMA R6, R5, R6, R8 ;  /* 0x0000000605067223 */ /* 0x000fe20000000008 */
[----:B------:R-:W-:Y:S02]  /*0450*/  IADD3.X R5, PT, PT, RZ, R3, RZ, P2, !PT ;  /* 0x00000003ff057210 */ /* 0x000fe400017fe4ff */
[----:B------:R-:W-:Y:S01]  /*0460*/  LEA R18, R17, R18, 0x3 ;  /* 0x0000001211127211 */ /* 0x000fe200078e18ff */
[----:B------:R-:W-:-:S04]  /*0470*/  FFMA R7, R7, R10, R6 ;  /* 0x0000000a07077223 */ /* 0x000fc80000000006 */
[----:B--2---:R-:W-:-:S04]  /*0480*/  FFMA R14, R14, R13, R7 ;  /* 0x0000000d0e0e7223 */ /* 0x004fc80000000007 */
[----:B------:R-:W-:Y:S01]  /*0490*/  FFMA R24, R9, R24, R14 ;  /* 0x0000001809187223 */ /* 0x000fe2000000000e */
[----:B------:R-:W-:Y:S06]  /*04a0*/  @P1 BRA `(.L_x_2) ;  /* 0xfffffffc005c1947 */ /* 0x000fec000383ffff */
.L_x_1:
[----:B------:R-:W-:Y:S05]  /*04b0*/  @!P0 BRA `(.L_x_0) ;  /* 0x0000000000fc8947 */ /* 0x000fea0003800000 */
[----:B------:R-:W-:Y:S02]  /*04c0*/  ISETP.GE.U32.AND P1, PT, R27, 0x4, PT ;  /* 0x000000041b00780c */ /* 0x000fe40003f26070 */
[----:B------:R-:W-:-:S04]  /*04d0*/  LOP3.LUT R14, R19, 0x3, RZ, 0xc0, !PT ;  /* 0x00000003130e7812 */ /* 0x000fc800078ec0ff */
[----:B------:R-:W-:-:S07]  /*04e0*/  ISETP.NE.AND P0, PT, R14, RZ, PT ;  /* 0x000000ff0e00720c */ /* 0x000fce0003f05270 */
[----:B------:R-:W-:Y:S06]  /*04f0*/  @!P1 BRA `(.L_x_3) ;  /* 0x00000000006c9947 */ /* 0x000fec0003800000 */
[----:B------:R-:W0:Y:S01]  /*0500*/  LDC.64 R4, c[0x0][0x390] ;  /* 0x0000e400ff047b82 */ /* 0x000e220000000a00 */
[----:B------:R-:W1:Y:S01]  /*0510*/  LDCU.64 UR6, c[0x0][0x388] ;  /* 0x00007100ff0677ac */ /* 0x000e620008000a00 */
[----:B------:R-:W-:Y:S01]  /*0520*/  IMAD R7, R21, R17, R0 ;  /* 0x0000001115077224 */ /* 0x000fe200078e0200 */
[CC--:B------:R-:W-:Y:S02]  /*0530*/  IADD3 R3, PT, PT, R20.reuse, R21.reuse, RZ ;  /* 0x0000001514037210 */ /* 0x0c0fe40007ffe0ff */
[----:B------:R-:W-:-:S03]  /*0540*/  IADD3 R8, P1, PT, R20, R21, RZ ;  /* 0x0000001514087210 */ /* 0x000fc60007f3e0ff */
[----:B------:R-:W2:Y:S01]  /*0550*/  LDC.64 R12, c[0x0][0x388] ;  /* 0x0000e200ff0c7b82 */ /* 0x000ea20000000a00 */
[----:B0-----:R-:W-:-:S04]  /*0560*/  IMAD.WIDE R4, R7, 0x4, R4 ;  /* 0x0000000407047825 */ /* 0x001fc800078e0204 */
[----:B------:R-:W-:Y:S02]  /*0570*/  IMAD.WIDE R6, R17, 0x4, R4 ;  /* 0x0000000411067825 */ /* 0x000fe400078e0204 */
[----:B------:R-:W3:Y:S02]  /*0580*/  LDG.E R4, desc[UR4][R4.64] ;  /* 0x0000000404047981 */ /* 0x000ee4000c1e1900 */
[----:B--2---:R-:W-:Y:S01]  /*0590*/  IMAD.WIDE.U32 R12, R3, 0x4, R12 ;  /* 0x00000004030c7825 */ /* 0x004fe200078e000c */
[----:B------:R-:W-:Y:S02]  /*05a0*/  IADD3.X R3, PT, PT, RZ, RZ, RZ, P1, !PT ;  /* 0x000000ffff037210 */ /* 0x000fe40000ffe4ff */
[----:B-1----:R-:W-:-:S03]  /*05b0*/  LEA R2, P1, R8, UR6, 0x2 ;  /* 0x0000000608027c11 */ /* 0x002fc6000f8210ff */
[----:B------:R-:W3:Y:S01]  /*05c0*/  LDG.E R13, desc[UR4][R12.64] ;  /* 0x000000040c0d7981 */ /* 0x000ee2000c1e1900 */
[----:B------:R-:W-:Y:S01]  /*05d0*/  LEA.HI.X R3, R8, UR7, R3, 0x2, P1 ;  /* 0x0000000708037c11 */ /* 0x000fe200088f1403 */
[C---:B------:R-:W-:Y:S02]  /*05e0*/  IMAD.WIDE R8, R17.reuse, 0x4, R6 ;  /* 0x0000000411087825 */ /* 0x040fe400078e0206 */
[----:B------:R-:W2:Y:S04]  /*05f0*/  LDG.E R6, desc[UR4][R6.64] ;  /* 0x0000000406067981 */ /* 0x000ea8000c1e1900 */
[----:B------:R-:W2:Y:S01]  /*0600*/  LDG.E R15, desc[UR4][R2.64+0x4] ;  /* 0x00000404020f7981 */ /* 0x000ea2000c1e1900 */
[----:B------:R-:W-:-:S03]  /*0610*/  IMAD.WIDE R10, R17, 0x4, R8 ;  /* 0x00000004110a7825 */ /* 0x000fc600078e0208 */
[----:B------:R-:W4:Y:S04]  /*0620*/  LDG.E R22, desc[UR4][R8.64] ;  /* 0x0000000408167981 */ /* 0x000f28000c1e1900 */
[----:B------:R-:W4:Y:S04]  /*0630*/  LDG.E R18, desc[UR4][R2.64+0x8] ;  /* 0x0000080402127981 */ /* 0x000f28000c1e1900 */
[----:B------:R-:W5:Y:S04]  /*0640*/  LDG.E R26, desc[UR4][R2.64+0xc] ;  /* 0x00000c04021a7981 */ /* 0x000f68000c1e1900 */
[----:B------:R-:W5:Y:S01]  /*0650*/  LDG.E R10, desc[UR4][R10.64] ;  /* 0x000000040a0a7981 */ /* 0x000f62000c1e1900 */
[----:B------:R-:W-:Y:S01]  /*0660*/  IADD3 R21, PT, PT, R21, 0x4, RZ ;  /* 0x0000000415157810 */ /* 0x000fe20007ffe0ff */
[----:B---3--:R-:W-:-:S04]  /*0670*/  FFMA R24, R13, R4, R24 ;  /* 0x000000040d187223 */ /* 0x008fc80000000018 */
[----:B--2---:R-:W-:-:S04]  /*0680*/  FFMA R15, R15, R6, R24 ;  /* 0x000000060f0f7223 */ /* 0x004fc80000000018 */
[----:B----4-:R-:W-:-:S04]  /*0690*/  FFMA R15, R18, R22, R15 ;  /* 0x00000016120f7223 */ /* 0x010fc8000000000f */
[----:B-----5:R-:W-:-:S07]  /*06a0*/  FFMA R24, R26, R10, R15 ;  /* 0x0000000a1a187223 */ /* 0x020fce000000000f */
.L_x_3:
[----:B------:R-:W-:Y:S05]  /*06b0*/  @!P0 BRA `(.L_x_0) ;  /* 0x00000000007c8947 */ /* 0x000fea0003800000 */
[----:B------:R-:W-:Y:S02]  /*06c0*/  ISETP.NE.AND P1, PT, R14, 0x1, PT ;  /* 0x000000010e00780c */ /* 0x000fe40003f25270 */
[----:B------:R-:W-:-:S04]  /*06d0*/  LOP3.LUT R19, R19, 0x1, RZ, 0xc0, !PT ;  /* 0x0000000113137812 */ /* 0x000fc800078ec0ff */
[----:B------:R-:W-:-:S07]  /*06e0*/  ISETP.NE.U32.AND P0, PT, R19, 0x1, PT ;  /* 0x000000011300780c */ /* 0x000fce0003f05070 */
[----:B------:R-:W0:Y:S01]  /*06f0*/  @P1 LDC.64 R10, c[0x0][0x388] ;  /* 0x0000e200ff0a1b82 */ /* 0x000e220000000a00 */
[CC--:B------:R-:W-:Y:S02]  /*0700*/  @P1 IADD3 R13, PT, PT, R20.reuse, R21.reuse, RZ ;  /* 0x00000015140d1210 */ /* 0x0c0fe40007ffe0ff */
[----:B------:R-:W-:-:S04]  /*0710*/  @P1 IADD3 R12, P2, PT, R20, R21, RZ ;  /* 0x00000015140c1210 */ /* 0x000fc80007f5e0ff */
[----:B------:R-:W-:Y:S01]  /*0720*/  @P1 IADD3.X R14, PT, PT, RZ, RZ, RZ, P2, !PT ;  /* 0x000000ffff0e1210 */ /* 0x000fe200017fe4ff */
[----:B------:R-:W1:Y:S08]  /*0730*/  @P1 LDC.64 R8, c[0x0][0x390] ;  /* 0x0000e400ff081b82 */ /* 0x000e700000000a00 */
[----:B------:R-:W2:Y:S08]  /*0740*/  @P1 LDC.64 R6, c[0x0][0x388] ;  /* 0x0000e200ff061b82 */ /* 0x000eb00000000a00 */
[----:B------:R-:W3:Y:S01]  /*0750*/  @!P0 LDC.64 R4, c[0x0][0x388] ;  /* 0x0000e200ff048b82 */ /* 0x000ee20000000a00 */
[----:B0-----:R-:W-:-:S04]  /*0760*/  @P1 IMAD.WIDE.U32 R10, R13, 0x4, R10 ;  /* 0x000000040d0a1825 */ /* 0x001fc800078e000a */
[C---:B------:R-:W-:Y:S01]  /*0770*/  @P1 IMAD R13, R21.reuse, R17, R0 ;  /* 0x00000011150d1224 */ /* 0x040fe200078e0200 */
[----:B------:R-:W-:Y:S01]  /*0780*/  @P1 IADD3 R21, PT, PT, R21, 0x2, RZ ;  /* 0x0000000215151810 */ /* 0x000fe20007ffe0ff */
[----:B------:R-:W4:Y:S01]  /*0790*/  @P1 LDG.E R11, desc[UR4][R10.64] ;  /* 0x000000040a0b1981 */ /* 0x000f22000c1e1900 */
[----:B------:R-:W0:Y:S01]  /*07a0*/  @!P0 LDC.64 R2, c[0x0][0x390] ;  /* 0x0000e400ff028b82 */ /* 0x000e220000000a00 */
[----:B-1----:R-:W-:Y:S01]  /*07b0*/  @P1 IMAD.WIDE R8, R13, 0x4, R8 ;  /* 0x000000040d081825 */ /* 0x002fe200078e0208 */
[----:B------:R-:W-:Y:S02]  /*07c0*/  @!P0 IADD3 R15, PT, PT, R20, R21, RZ ;  /* 0x00000015140f8210 */ /* 0x000fe40007ffe0ff */
[----:B--2---:R-:W-:Y:S01]  /*07d0*/  @P1 LEA R6, P2, R12, R6, 0x2 ;  /* 0x000000060c061211 */ /* 0x004fe200078410ff */
[----:B------:R-:W-:-:S03]  /*07e0*/  @!P0 IMAD R21, R21, R17, R0 ;  /* 0x0000001115158224 */ /* 0x000fc600078e0200 */
[----:B------:R-:W-:Y:S01]  /*07f0*/  @P1 LEA.HI.X R7, R12, R7, R14, 0x2, P2 ;  /* 0x000000070c071211 */ /* 0x000fe200010f140e */
[----:B------:R-:W-:Y:S01]  /*0800*/  @P1 IMAD.WIDE R12, R17, 0x4, R8 ;  /* 0x00000004110c1825 */ /* 0x000fe200078e0208 */
[----:B------:R-:W4:Y:S03]  /*0810*/  @P1 LDG.E R14, desc[UR4][R8.64] ;  /* 0x00000004080e1981 */ /* 0x000f26000c1e1900 */
[----:B---3--:R-:W-:Y:S01]  /*0820*/  @!P0 IMAD.WIDE.U32 R4, R15, 0x4, R4 ;  /* 0x000000040f048825 */ /* 0x008fe200078e0004 */
[----:B------:R-:W2:Y:S04]  /*0830*/  @P1 LDG.E R6, desc[UR4][R6.64+0x4] ;  /* 0x0000040406061981 */ /* 0x000ea8000c1e1900 */
[----:B------:R-:W2:Y:S01]  /*0840*/  @P1 LDG.E R12, desc[UR4][R12.64] ;  /* 0x000000040c0c1981 */ /* 0x000ea2000c1e1900 */
[----:B0-----:R-:W-:-:S03]  /*0850*/  @!P0 IMAD.WIDE R2, R21, 0x4, R2 ;  /* 0x0000000415028825 */ /* 0x001fc600078e0202 */
[----:B------:R-:W3:Y:S04]  /*0860*/  @!P0 LDG.E R5, desc[UR4][R4.64] ;  /* 0x0000000404058981 */ /* 0x000ee8000c1e1900 */
[----:B------:R-:W3:Y:S01]  /*0870*/  @!P0 LDG.E R2, desc[UR4][R2.64] ;  /* 0x0000000402028981 */ /* 0x000ee2000c1e1900 */
[----:B----4-:R-:W-:-:S04]  /*0880*/  @P1 FFMA R11, R11, R14, R24 ;  /* 0x0000000e0b0b1223 */ /* 0x010fc80000000018 */
[----:B--2---:R-:W-:-:S04]  /*0890*/  @P1 FFMA R24, R6, R12, R11 ;  /* 0x0000000c06181223 */ /* 0x004fc8000000000b */
[----:B---3--:R-:W-:-:S07]  /*08a0*/  @!P0 FFMA R24, R5, R2, R24 ;  /* 0x0000000205188223 */ /* 0x008fce0000000018 */
.L_x_0:
[----:B------:R-:W0:Y:S01]  /*08b0*/  LDC.64 R2, c[0x0][0x380] ;  /* 0x0000e000ff027b82 */ /* 0x000e220000000a00 */
[----:B------:R-:W-:-:S04]  /*08c0*/  IMAD R17, R16, R17, R0 ;  /* 0x0000001110117224 */ /* 0x000fc800078e0200 */
[----:B0-----:R-:W-:-:S05]  /*08d0*/  IMAD.WIDE R2, R17, 0x4, R2 ;  /* 0x0000000411027825 */ /* 0x001fca00078e0202 */
[----:B------:R-:W-:Y:S01]  /*08e0*/  STG.E desc[UR4][R2.64], R24 ;  /* 0x0000001802007986 */ /* 0x000fe2000c101904 */
[----:B------:R-:W-:Y:S05]  /*08f0*/  EXIT ;  /* 0x000000000000794d */ /* 0x000fea0003800000 */
.L_x_4:
[----:B------:R-:W-:-:S00]  /*0900*/  BRA `(.L_x_4) ;  /* 0xfffffffc00fc7947 */ /* 0x000fc0000383ffff */
[----:B------:R-:W-:-:S00]  /*0910*/  NOP ;  /* 0x0000000000007918 */ /* 0x000fc00000000000 */
        /* <DEDUP_REMOVED lines=14> */
.L_x_7:


//--------------------- .text._Z9helloCUDAv       --------------------------
	.section	.text._Z9helloCUDAv,"ax",@progbits
	.align	128
        .global         _Z9helloCUDAv
        .type           _Z9helloCUDAv,@function
        .size           _Z9helloCUDAv,(.L_x_8 - _Z9helloCUDAv)
        .other          _Z9helloCUDAv,@"STO_CUDA_ENTRY STV_DEFAULT"
_Z9helloCUDAv:
.text._Z9helloCUDAv:
[----:B------:R-:W0:Y:S01]  /*0000*/  LDC R1, c[0x0][0x37c] ;  /* 0x0000df00ff017b82 */ /* 0x000e220000000800 */
[----:B------:R-:W-:Y:S01]  /*0010*/  MOV R0, 0x8 ;  /* 0x0000000800007802 */ /* 0x000fe20000000f00 */
[----:B------:R-:W1:Y:S01]  /*0020*/  LDCU.64 UR4, c[0x4][URZ] ;  /* 0x01000000ff0477ac */ /* 0x000e620008000a00 */
[----:B------:R-:W-:-:S05]  /*0030*/  CS2R R6, SRZ ;  /* 0x0000000000067805 */ /* 0x000fca000001ff00 */
[----:B------:R2:W3:Y:S01]  /*0040*/  LDC.64 R2, c[0x4][R0] ;  /* 0x0100000000027b82 */ /* 0x0004e20000000a00 */
[----:B-1----:R-:W-:Y:S02]  /*0050*/  IMAD.U32 R4, RZ, RZ, UR4 ;  /* 0x00000004ff047e24 */ /* 0x002fe4000f8e00ff */
[----:B--2---:R-:W-:-:S07]  /*0060*/  IMAD.U32 R5, RZ, RZ, UR5 ;  /* 0x00000005ff057e24 */ /* 0x004fce000f8e00ff */
[----:B------:R-:W-:-:S07]  /*0070*/  LEPC R20, `(.L_x_5) ;  /* 0x000000001014794e */ /* 0x000fce0000000000 */
[----:B0--3--:R-:W-:Y:S05]  /*0080*/  CALL.ABS.NOINC R2 ;  /* 0x0000000002007343 */ /* 0x009fea0003c00000 */
.L_x_5:
[----:B------:R-:W-:Y:S05]  /*0090*/  EXIT ;  /* 0x000000000000794d */ /* 0x000fea0003800000 */
.L_x_6:
        /* <DEDUP_REMOVED lines=14> */
.L_x_8:


//--------------------- .nv.global.init           --------------------------
	.section	.nv.global.init,"aw",@progbits
.nv.global.init:
	.type		$str,@object
	.size		$str,(.L_0 - $str)
$str:
        /*0000*/ 	.byte	0x48, 0x65, 0x6c, 0x6c, 0x6f, 0x2c, 0x20, 0x43, 0x55, 0x44, 0x41, 0x21, 0x20, 0x66, 0x72, 0x6f
        /*0010*/ 	.byte	0x6d, 0x20, 0x68, 0x65, 0x72, 0x65, 0x0a, 0x00
.L_0:


//--------------------- .nv.shared.reserved.0     --------------------------
	.section	.nv.shared.reserved.0,"aw",@nobits
	.weak		__nv_reservedSMEM_offset_0_alias
	.size		__nv_reservedSMEM_offset_0_alias, 0, 64
	.other		__nv_reservedSMEM_offset_0_alias,@"STO_CUDA_RESERVED_SHARED STV_DEFAULT"
__nv_reservedSMEM_offset_0_alias:
	.zero		0
	.zero		64


//--------------------- .nv.constant0._Z14device_mat_dotPfS_S_iii --------------------------
	.section	.nv.constant0._Z14device_mat_dotPfS_S_iii,"a",@progbits
	.sectionflags	@""
	.align	4
.nv.constant0._Z14device_mat_dotPfS_S_iii:
	.zero		932


//--------------------- .nv.constant0._Z9helloCUDAv --------------------------
	.section	.nv.constant0._Z9helloCUDAv,"a",@progbits
	.sectionflags	@""
	.align	4
.nv.constant0._Z9helloCUDAv:
	.zero		896


//--------------------- SYMBOLS --------------------------

	.type		.nv.reservedSmem.offset0,@object
	.size		.nv.reservedSmem.offset0,0x4
	.type		vprintf,@function
